	.headerflags	@"EF_CUDA_TEXMODE_UNIFIED EF_CUDA_64BIT_ADDRESS EF_CUDA_ACCELERATORS EF_CUDA_SM90 EF_CUDA_VIRTUAL_SM(EF_CUDA_SM90)"
	.elftype	@"ET_EXEC"


//--------------------- .nv.info                  --------------------------
	.section	.nv.info,"",@"SHT_CUDA_INFO"
	.align	4


	//----- nvinfo : EIATTR_REGCOUNT
	.align		4
        /*0000*/ 	.byte	0x04, 0x2f
        /*0002*/ 	.short	(.L_1 - .L_0)
	.align		4
.L_0:
        /*0004*/ 	.word	index@(triton_poi_fused_max_pool2d_with_indices_15)
        /*0008*/ 	.word	0x00000028


	//----- nvinfo : EIATTR_MIN_STACK_SIZE
	.align		4
.L_1:
        /*000c*/ 	.byte	0x04, 0x12
        /*000e*/ 	.short	(.L_3 - .L_2)
	.align		4
.L_2:
        /*0010*/ 	.word	index@(triton_poi_fused_max_pool2d_with_indices_15)
        /*0014*/ 	.word	0x00000000


	//----- nvinfo : EIATTR_FRAME_SIZE
	.align		4
.L_3:
        /*0018*/ 	.byte	0x04, 0x11
        /*001a*/ 	.short	(.L_5 - .L_4)
	.align		4
.L_4:
        /*001c*/ 	.word	index@(triton_poi_fused_max_pool2d_with_indices_15)
        /*0020*/ 	.word	0x00000000


	//----- nvinfo : EIATTR_MIN_STACK_SIZE
	.align		4
.L_5:
        /*0024*/ 	.byte	0x04, 0x12
        /*0026*/ 	.short	(.L_7 - .L_6)
	.align		4
.L_6:
        /*0028*/ 	.word	index@(triton_poi_fused_max_pool2d_with_indices_15)
        /*002c*/ 	.word	0x00000000
.L_7:


//--------------------- .nv.info.triton_poi_fused_max_pool2d_with_indices_15 --------------------------
	.section	.nv.info.triton_poi_fused_max_pool2d_with_indices_15,"",@"SHT_CUDA_INFO"
	.sectionflags	@""
	.align	4


	//----- nvinfo : EIATTR_CUDA_API_VERSION
	.align		4
        /*0000*/ 	.byte	0x04, 0x37
        /*0002*/ 	.short	(.L_9 - .L_8)
.L_8:
        /*0004*/ 	.word	0x0000007c


	//----- nvinfo : EIATTR_KPARAM_INFO
	.align		4
.L_9:
        /*0008*/ 	.byte	0x04, 0x17
        /*000a*/ 	.short	(.L_11 - .L_10)
.L_10:
        /*000c*/ 	.word	0x00000000
        /*0010*/ 	.short	0x0003
        /*0012*/ 	.short	0x0018
        /*0014*/ 	.byte	0x00, 0xf0, 0x11, 0x00


	//----- nvinfo : EIATTR_KPARAM_INFO
	.align		4
.L_11:
        /*0018*/ 	.byte	0x04, 0x17
        /*001a*/ 	.short	(.L_13 - .L_12)
.L_12:
        /*001c*/ 	.word	0x00000000
        /*0020*/ 	.short	0x0002
        /*0022*/ 	.short	0x0010
        /*0024*/ 	.byte	0x00, 0xf4, 0x21, 0x00


	//----- nvinfo : EIATTR_KPARAM_INFO
	.align		4
.L_13:
        /*0028*/ 	.byte	0x04, 0x17
        /*002a*/ 	.short	(.L_15 - .L_14)
.L_14:
        /*002c*/ 	.word	0x00000000
        /*0030*/ 	.short	0x0001
        /*0032*/ 	.short	0x0008
        /*0034*/ 	.byte	0x00, 0xf4, 0x21, 0x00


	//----- nvinfo : EIATTR_KPARAM_INFO
	.align		4
.L_15:
        /*0038*/ 	.byte	0x04, 0x17
        /*003a*/ 	.short	(.L_17 - .L_16)
.L_16:
        /*003c*/ 	.word	0x00000000
        /*0040*/ 	.short	0x0000
        /*0042*/ 	.short	0x0000
        /*0044*/ 	.byte	0x00, 0xf4, 0x21, 0x00


	//----- nvinfo : EIATTR_SPARSE_MMA_MASK
	.align		4
.L_17:
        /*0048*/ 	.byte	0x03, 0x50
        /*004a*/ 	.short	0x0000


	//----- nvinfo : EIATTR_MAXREG_COUNT
	.align		4
        /*004c*/ 	.byte	0x03, 0x1b
        /*004e*/ 	.short	0x00ff


	//----- nvinfo : EIATTR_EXIT_INSTR_OFFSETS
	.align		4
        /*0050*/ 	.byte	0x04, 0x1c
        /*0052*/ 	.short	(.L_19 - .L_18)


	//   ....[0]....
.L_18:
        /*0054*/ 	.word	0x00001290


	//----- nvinfo : EIATTR_REQNTID
	.align		4
.L_19:
        /*0058*/ 	.byte	0x04, 0x10
        /*005a*/ 	.short	(.L_21 - .L_20)
.L_20:
        /*005c*/ 	.word	0x00000080
        /*0060*/ 	.word	0x00000001
        /*0064*/ 	.word	0x00000001


	//----- nvinfo : EIATTR_CBANK_PARAM_SIZE
	.align		4
.L_21:
        /*0068*/ 	.byte	0x03, 0x19
        /*006a*/ 	.short	0x001c


	//----- nvinfo : EIATTR_PARAM_CBANK
	.align		4
        /*006c*/ 	.byte	0x04, 0x0a
        /*006e*/ 	.short	(.L_23 - .L_22)
	.align		4
.L_22:
        /*0070*/ 	.word	index@(.nv.constant0.triton_poi_fused_max_pool2d_with_indices_15)
        /*0074*/ 	.short	0x0210
        /*0076*/ 	.short	0x001c


	//----- nvinfo : EIATTR_SW_WAR
	.align		4
.L_23:
        /*0078*/ 	.byte	0x04, 0x36
        /*007a*/ 	.short	(.L_25 - .L_24)
.L_24:
        /*007c*/ 	.word	0x00000008
.L_25:


//--------------------- .nv.callgraph             --------------------------
	.section	.nv.callgraph,"",@"SHT_CUDA_CALLGRAPH"
	.align	4
	.sectionentsize	8
	.align		4
        /*0000*/ 	.word	0x00000000
	.align		4
        /*0004*/ 	.word	0xffffffff
	.align		4
        /*0008*/ 	.word	0x00000000
	.align		4
        /*000c*/ 	.word	0xfffffffe
	.align		4
        /*0010*/ 	.word	0x00000000
	.align		4
        /*0014*/ 	.word	0xfffffffd
	.align		4
        /*0018*/ 	.word	0x00000000
	.align		4
        /*001c*/ 	.word	0xfffffffc


//--------------------- .text.triton_poi_fused_max_pool2d_with_indices_15 --------------------------
	.section	.text.triton_poi_fused_max_pool2d_with_indices_15,"ax",@progbits
	.sectionflags	@"SHF_BARRIERS=1"
	.align	128
        .global         triton_poi_fused_max_pool2d_with_indices_15
        .type           triton_poi_fused_max_pool2d_with_indices_15,@function
        .size           triton_poi_fused_max_pool2d_with_indices_15,(.L_x_1 - triton_poi_fused_max_pool2d_with_indices_15)
        .other          triton_poi_fused_max_pool2d_with_indices_15,@"STO_CUDA_ENTRY STV_DEFAULT"
triton_poi_fused_max_pool2d_with_indices_15:
.text.triton_poi_fused_max_pool2d_with_indices_15:
[----:B------:R-:W-:Y:S01]  /*0000*/  LDC R1, c[0x0][0x28] ;  /* 0x00000a00ff017b82 */ /* 0x000fe20000000800 */
[----:B------:R-:W1:Y:S07]  /*0010*/  S2R R2, SR_TID.X ;  /* 0x0000000000027919 */ /* 0x000e6e0000002100 */
[----:B------:R-:W2:Y:S01]  /*0020*/  LDC.64 R36, c[0x0][0x210] ;  /* 0x00008400ff247b82 */ /* 0x000ea20000000a00 */
[----:B------:R-:W-:Y:S02]  /*0030*/  CS2R R12, SRZ ;  /* 0x00000000000c7805 */ /* 0x000fe4000001ff00 */
[----:B------:R-:W-:Y:S01]  /*0040*/  CS2R R14, SRZ ;  /* 0x00000000000e7805 */ /* 0x000fe2000001ff00 */
[----:B------:R-:W3:Y:S01]  /*0050*/  S2R R0, SR_CTAID.X ;  /* 0x0000000000007919 */ /* 0x000ee20000002500 */
[----:B------:R-:W-:-:S02]  /*0060*/  CS2R R8, SRZ ;  /* 0x0000000000087805 */ /* 0x000fc4000001ff00 */
[----:B------:R-:W-:Y:S01]  /*0070*/  CS2R R10, SRZ ;  /* 0x00000000000a7805 */ /* 0x000fe2000001ff00 */
[----:B------:R-:W-:Y:S01]  /*0080*/  ULDC.64 UR6, c[0x0][0x208] ;  /* 0x0000820000067ab9 */ /* 0x000fe20000000a00 */
[----:B------:R-:W-:Y:S01]  /*0090*/  CS2R R6, SRZ ;  /* 0x0000000000067805 */ /* 0x000fe2000001ff00 */
[----:B------:R-:W4:Y:S01]  /*00a0*/  S2UR UR5, SR_CgaCtaId ;  /* 0x00000000000579c3 */ /* 0x000f220000008800 */
[----:B------:R-:W-:Y:S01]  /*00b0*/  UMOV UR4, 0x400 ;  /* 0x0000040000047882 */ /* 0x000fe20000000000 */
[----:B------:R-:W-:Y:S01]  /*00c0*/  ULDC.64 UR8, c[0x0][0x220] ;  /* 0x0000880000087ab9 */ /* 0x000fe20000000a00 */
[----:B-1----:R-:W-:Y:S02]  /*00d0*/  IMAD.SHL.U32 R34, R2, 0x8, RZ ;  /* 0x0000000802227824 */ /* 0x002fe400078e00ff */
[----:B---3--:R-:W-:-:S03]  /*00e0*/  IMAD.SHL.U32 R35, R0, 0x400, RZ ;  /* 0x0000040000237824 */ /* 0x008fc600078e00ff */
[----:B------:R-:W-:Y:S02]  /*00f0*/  LOP3.LUT R34, R34, 0x3f8, RZ, 0xc0, !PT ;  /* 0x000003f822227812 */ /* 0x000fe400078ec0ff */
[----:B------:R-:W-:Y:S02]  /*0100*/  SHF.R.S32.HI R3, RZ, 0x15, R0 ;  /* 0x00000015ff037819 */ /* 0x000fe40000011400 */
[----:B------:R-:W-:Y:S02]  /*0110*/  LOP3.LUT R0, R35, R34, RZ, 0xfc, !PT ;  /* 0x0000002223007212 */ /* 0x000fe400078efcff */
[----:B------:R-:W-:-:S03]  /*0120*/  SGXT R3, R3, 0x1 ;  /* 0x000000010303781a */ /* 0x000fc60000000200 */
[----:B------:R-:W-:Y:S01]  /*0130*/  IMAD.HI R21, R0, 0x78787879, RZ ;  /* 0x7878787900157827 */ /* 0x000fe200078e02ff */
[----:B------:R-:W-:-:S04]  /*0140*/  LEA.HI R3, R3, R0, RZ, 0x7 ;  /* 0x0000000003037211 */ /* 0x000fc800078f38ff */
[----:B------:R-:W-:Y:S02]  /*0150*/  SHF.R.U32.HI R2, RZ, 0x1f, R21 ;  /* 0x0000001fff027819 */ /* 0x000fe40000011615 */
[----:B------:R-:W-:Y:S02]  /*0160*/  SHF.R.S32.HI R3, RZ, 0x7, R3 ;  /* 0x00000007ff037819 */ /* 0x000fe40000011403 */
[----:B------:R-:W-:-:S03]  /*0170*/  LEA.HI.SX32 R21, R21, R2, 0x16 ;  /* 0x0000000215157211 */ /* 0x000fc600078fb2ff */
[----:B------:R-:W-:Y:S01]  /*0180*/  IMAD.HI R4, R3, 0x78787879, RZ ;  /* 0x7878787903047827 */ /* 0x000fe200078e02ff */
[----:B------:R-:W-:-:S03]  /*0190*/  LEA.HI R2, R21, R21, RZ, 0x3 ;  /* 0x0000001515027211 */ /* 0x000fc600078f18ff */
[C---:B------:R-:W-:Y:S01]  /*01a0*/  IMAD R20, R21.reuse, -0x880, R0 ;  /* 0xfffff78015147824 */ /* 0x040fe200078e0200 */
[----:B------:R-:W-:Y:S02]  /*01b0*/  SHF.R.U32.HI R5, RZ, 0x1f, R4 ;  /* 0x0000001fff057819 */ /* 0x000fe40000011604 */
[----:B------:R-:W-:Y:S01]  /*01c0*/  LOP3.LUT R2, R2, 0xfffffff8, RZ, 0xc0, !PT ;  /* 0xfffffff802027812 */ /* 0x000fe200078ec0ff */
[----:B------:R-:W-:Y:S01]  /*01d0*/  IMAD R20, R21, 0x1000, R20 ;  /* 0x0000100015147824 */ /* 0x000fe200078e0214 */
[----:B------:R-:W-:-:S03]  /*01e0*/  LEA.HI.SX32 R4, R4, R5, 0x1d ;  /* 0x0000000504047211 */ /* 0x000fc600078feaff */
[----:B------:R-:W-:Y:S02]  /*01f0*/  IMAD.IADD R2, R21, 0x1, -R2 ;  /* 0x0000000115027824 */ /* 0x000fe400078e0a02 */
[----:B------:R-:W-:Y:S02]  /*0200*/  IMAD R4, R4, -0x11, R3 ;  /* 0xffffffef04047824 */ /* 0x000fe400078e0203 */
[----:B------:R-:W-:Y:S01]  /*0210*/  VIADD R3, R20, 0xffffff80 ;  /* 0xffffff8014037836 */ /* 0x000fe20000000000 */
[----:B------:R-:W-:Y:S01]  /*0220*/  ISETP.GT.AND P5, PT, R2, -0x1, PT ;  /* 0xffffffff0200780c */ /* 0x000fe20003fa4270 */
[----:B--2---:R-:W-:-:S03]  /*0230*/  IMAD.WIDE R16, R20, 0x4, R36 ;  /* 0x0000000414107825 */ /* 0x004fc600078e0224 */
[C---:B------:R-:W-:Y:S01]  /*0240*/  ISETP.GT.AND P0, PT, R4.reuse, RZ, P5 ;  /* 0x000000ff0400720c */ /* 0x040fe20002f04270 */
[----:B------:R-:W-:Y:S01]  /*0250*/  IMAD.WIDE R2, R3, 0x4, R36 ;  /* 0x0000000403027825 */ /* 0x000fe200078e0224 */
[----:B------:R-:W-:-:S11]  /*0260*/  ISETP.LT.U32.AND P5, PT, R4, 0x10, P5 ;  /* 0x000000100400780c */ /* 0x000fd60002fa1070 */
[----:B------:R-:W2:Y:S04]  /*0270*/  @P0 LDG.E.128 R12, desc[UR6][R2.64] ;  /* 0x00000006020c0981 */ /* 0x000ea8000c1e1d00 */
[----:B------:R-:W3:Y:S01]  /*0280*/  @P5 LDG.E.128 R8, desc[UR6][R16.64] ;  /* 0x0000000610085981 */ /* 0x000ee2000c1e1d00 */
[----:B------:R-:W-:Y:S01]  /*0290*/  VIADD R19, R20, 0x780 ;  /* 0x0000078014137836 */ /* 0x000fe20000000000 */
[----:B------:R-:W-:-:S03]  /*02a0*/  CS2R R4, SRZ ;  /* 0x0000000000047805 */ /* 0x000fc6000001ff00 */
[----:B------:R-:W-:-:S05]  /*02b0*/  IMAD.WIDE R18, R19, 0x4, R36 ;  /* 0x0000000413127825 */ /* 0x000fca00078e0224 */
[----:B------:R-:W5:Y:S01]  /*02c0*/  @P0 LDG.E.128 R4, desc[UR6][R18.64] ;  /* 0x0000000612040981 */ /* 0x000f62000c1e1d00 */
[----:B--2---:R-:W-:Y:S02]  /*02d0*/  SEL R22, R15, 0xff800000, P0 ;  /* 0xff8000000f167807 */ /* 0x004fe40000000000 */
[----:B------:R-:W-:Y:S02]  /*02e0*/  SEL R15, R14, 0xff800000, P0 ;  /* 0xff8000000e0f7807 */ /* 0x000fe40000000000 */
[----:B---3--:R-:W-:Y:S02]  /*02f0*/  SEL R11, R11, 0xff800000, P5 ;  /* 0xff8000000b0b7807 */ /* 0x008fe40002800000 */
[----:B------:R-:W-:Y:S02]  /*0300*/  SEL R10, R10, 0xff800000, P5 ;  /* 0xff8000000a0a7807 */ /* 0x000fe40002800000 */
[----:B------:R-:W-:Y:S02]  /*0310*/  FSETP.GT.AND P2, PT, R11, R22, PT ;  /* 0x000000160b00720b */ /* 0x000fe40003f44000 */
[----:B------:R-:W-:-:S02]  /*0320*/  FSETP.GT.AND P4, PT, R10, R15, PT ;  /* 0x0000000f0a00720b */ /* 0x000fc40003f84000 */
[----:B------:R-:W-:Y:S02]  /*0330*/  SEL R14, R13, 0xff800000, P0 ;  /* 0xff8000000d0e7807 */ /* 0x000fe40000000000 */
[----:B------:R-:W-:Y:S02]  /*0340*/  SEL R9, R9, 0xff800000, P5 ;  /* 0xff80000009097807 */ /* 0x000fe40002800000 */
[----:B------:R-:W-:Y:S02]  /*0350*/  FSETP.NAN.AND P1, PT, R11, R11, PT ;  /* 0x0000000b0b00720b */ /* 0x000fe40003f28000 */
[----:B------:R-:W-:Y:S02]  /*0360*/  FSETP.GT.AND P3, PT, R9, R14, PT ;  /* 0x0000000e0900720b */ /* 0x000fe40003f64000 */
[----:B------:R-:W-:Y:S02]  /*0370*/  SEL R3, R12, 0xff800000, P0 ;  /* 0xff8000000c037807 */ /* 0x000fe40000000000 */
[----:B------:R-:W-:-:S02]  /*0380*/  CS2R R12, SRZ ;  /* 0x00000000000c7805 */ /* 0x000fc4000001ff00 */
[----:B------:R-:W-:Y:S02]  /*0390*/  SEL R8, R8, 0xff800000, P5 ;  /* 0xff80000008087807 */ /* 0x000fe40002800000 */
[----:B------:R-:W-:Y:S02]  /*03a0*/  @!P2 SEL R11, R11, R22, P1 ;  /* 0x000000160b0ba207 */ /* 0x000fe40000800000 */
[----:B------:R-:W-:Y:S02]  /*03b0*/  P2R R2, PR, RZ, 0x4 ;  /* 0x00000004ff027803 */ /* 0x000fe40000000000 */
[----:B------:R-:W-:Y:S02]  /*03c0*/  FSETP.NAN.AND P1, PT, R10, R10, PT ;  /* 0x0000000a0a00720b */ /* 0x000fe40003f28000 */
[----:B------:R-:W-:Y:S02]  /*03d0*/  FSETP.GT.AND P2, PT, R8, R3, PT ;  /* 0x000000030800720b */ /* 0x000fe40003f44000 */
[----:B------:R-:W-:-:S02]  /*03e0*/  @!P4 SEL R10, R10, R15, P1 ;  /* 0x0000000f0a0ac207 */ /* 0x000fc40000800000 */
[C---:B------:R-:W-:Y:S02]  /*03f0*/  FSETP.NAN.AND P1, PT, R9.reuse, R9, PT ;  /* 0x000000090900720b */ /* 0x040fe40003f28000 */
[----:B-----5:R-:W-:Y:S02]  /*0400*/  SEL R17, R4, 0xff800000, P0 ;  /* 0xff80000004117807 */ /* 0x020fe40000000000 */
[----:B------:R-:W-:Y:S02]  /*0410*/  @!P3 SEL R9, R9, R14, P1 ;  /* 0x0000000e0909b207 */ /* 0x000fe40000800000 */
[----:B------:R-:W-:Y:S02]  /*0420*/  CS2R R14, SRZ ;  /* 0x00000000000e7805 */ /* 0x000fe4000001ff00 */
[----:B------:R-:W-:Y:S02]  /*0430*/  FSETP.NAN.AND P1, PT, R8, R8, PT ;  /* 0x000000080800720b */ /* 0x000fe40003f28000 */
[----:B------:R-:W-:-:S02]  /*0440*/  P2R R31, PR, RZ, 0x4 ;  /* 0x00000004ff1f7803 */ /* 0x000fc40000000000 */
[----:B------:R-:W-:Y:S02]  /*0450*/  @!P2 SEL R8, R8, R3, P1 ;  /* 0x000000030808a207 */ /* 0x000fe40000800000 */
[-C--:B------:R-:W-:Y:S02]  /*0460*/  FSETP.NAN.AND P1, PT, R17, R17.reuse, PT ;  /* 0x000000111100720b */ /* 0x080fe40003f28000 */
[----:B------:R-:W-:Y:S02]  /*0470*/  FSETP.GEU.AND P2, PT, R8, R17, PT ;  /* 0x000000110800720b */ /* 0x000fe40003f4e000 */
[----:B------:R-:W-:Y:S02]  /*0480*/  SEL R16, R5, 0xff800000, P0 ;  /* 0xff80000005107807 */ /* 0x000fe40000000000 */
[----:B------:R-:W-:Y:S02]  /*0490*/  P2R R4, PR, RZ, 0x4 ;  /* 0x00000004ff047803 */ /* 0x000fe40000000000 */
[----:B------:R-:W-:-:S02]  /*04a0*/  SEL R5, R6, 0xff800000, P0 ;  /* 0xff80000006057807 */ /* 0x000fc40000000000 */
[----:B------:R-:W-:Y:S02]  /*04b0*/  SEL R6, R7, 0xff800000, P0 ;  /* 0xff80000007067807 */ /* 0x000fe40000000000 */
[----:B------:R-:W-:Y:S02]  /*04c0*/  LOP3.LUT R7, R35, 0x4, R34, 0xfe, !PT ;  /* 0x0000000423077812 */ /* 0x000fe400078efe22 */
[----:B------:R-:W-:Y:S02]  /*04d0*/  @!P1 SEL R17, R17, R8, !P2 ;  /* 0x0000000811119207 */ /* 0x000fe40005000000 */
[-C--:B------:R-:W-:Y:S01]  /*04e0*/  FSETP.NAN.AND P1, PT, R16, R16.reuse, PT ;  /* 0x000000101000720b */ /* 0x080fe20003f28000 */
[----:B------:R-:W-:Y:S01]  /*04f0*/  IMAD.HI R8, R7, 0x78787879, RZ ;  /* 0x7878787907087827 */ /* 0x000fe200078e02ff */
[----:B------:R-:W-:Y:S02]  /*0500*/  FSETP.GEU.AND P2, PT, R9, R16, PT ;  /* 0x000000100900720b */ /* 0x000fe40003f4e000 */
[----:B------:R-:W-:-:S02]  /*0510*/  P2R R29, PR, RZ, 0x8 ;  /* 0x00000008ff1d7803 */ /* 0x000fc40000000000 */
[----:B------:R-:W-:Y:S02]  /*0520*/  P2R R3, PR, RZ, 0x4 ;  /* 0x00000004ff037803 */ /* 0x000fe40000000000 */
[----:B------:R-:W-:-:S05]  /*0530*/  P2R R28, PR, RZ, 0x10 ;  /* 0x00000010ff1c7803 */ /* 0x000fca0000000000 */
[----:B------:R-:W-:Y:S02]  /*0540*/  @!P1 SEL R16, R16, R9, !P2 ;  /* 0x0000000910109207 */ /* 0x000fe40005000000 */
[-C--:B------:R-:W-:Y:S02]  /*0550*/  FSETP.NAN.AND P1, PT, R5, R5.reuse, PT ;  /* 0x000000050500720b */ /* 0x080fe40003f28000 */
[----:B------:R-:W-:Y:S02]  /*0560*/  SHF.R.U32.HI R9, RZ, 0x1f, R8 ;  /* 0x0000001fff097819 */ /* 0x000fe40000011608 */
[----:B------:R-:W-:Y:S02]  /*0570*/  FSETP.GEU.AND P2, PT, R10, R5, PT ;  /* 0x000000050a00720b */ /* 0x000fe40003f4e000 */
[----:B------:R-:W-:Y:S02]  /*0580*/  LEA.HI.SX32 R8, R8, R9, 0x16 ;  /* 0x0000000908087211 */ /* 0x000fe400078fb2ff */
[----:B------:R-:W-:-:S03]  /*0590*/  P2R R18, PR, RZ, 0x4 ;  /* 0x00000004ff127803 */ /* 0x000fc60000000000 */
[----:B------:R-:W-:Y:S02]  /*05a0*/  IMAD R8, R8, -0x880, R7 ;  /* 0xfffff78008087824 */ /* 0x000fe400078e0207 */
[----:B------:R-:W-:Y:S02]  /*05b0*/  @!P1 SEL R5, R5, R10, !P2 ;  /* 0x0000000a05059207 */ /* 0x000fe40005000000 */
[-C--:B------:R-:W-:Y:S01]  /*05c0*/  FSETP.NAN.AND P1, PT, R6, R6.reuse, PT ;  /* 0x000000060600720b */ /* 0x080fe20003f28000 */
[----:B------:R-:W-:Y:S01]  /*05d0*/  IMAD R7, R21, 0x1000, R8 ;  /* 0x0000100015077824 */ /* 0x000fe200078e0208 */
[----:B------:R-:W-:Y:S02]  /*05e0*/  FSETP.GEU.AND P2, PT, R11, R6, PT ;  /* 0x000000060b00720b */ /* 0x000fe40003f4e000 */
[----:B------:R-:W-:Y:S01]  /*05f0*/  CS2R R8, SRZ ;  /* 0x0000000000087805 */ /* 0x000fe2000001ff00 */
[C---:B------:R-:W-:Y:S01]  /*0600*/  VIADD R23, R7.reuse, 0xffffff80 ;  /* 0xffffff8007177836 */ /* 0x040fe20000000000 */
[----:B------:R-:W-:Y:S01]  /*0610*/  P2R R19, PR, RZ, 0x4 ;  /* 0x00000004ff137803 */ /* 0x000fe20000000000 */
[----:B------:R-:W-:-:S04]  /*0620*/  IMAD.WIDE R24, R7, 0x4, R36 ;  /* 0x0000000407187825 */ /* 0x000fc800078e0224 */
[----:B------:R-:W-:Y:S01]  /*0630*/  IMAD.WIDE R22, R23, 0x4, R36 ;  /* 0x0000000417167825 */ /* 0x000fe200078e0224 */
[----:B------:R-:W2:Y:S01]  /*0640*/  @P5 LDG.E.128 R12, desc[UR6][R24.64] ;  /* 0x00000006180c5981 */ /* 0x000ea2000c1e1d00 */
[----:B------:R-:W-:Y:S02]  /*0650*/  @!P1 SEL R6, R6, R11, !P2 ;  /* 0x0000000b06069207 */ /* 0x000fe40005000000 */
[----:B------:R-:W-:-:S06]  /*0660*/  CS2R R10, SRZ ;  /* 0x00000000000a7805 */ /* 0x000fcc000001ff00 */
[----:B------:R-:W3:Y:S01]  /*0670*/  @P0 LDG.E.128 R8, desc[UR6][R22.64] ;  /* 0x0000000616080981 */ /* 0x000ee2000c1e1d00 */
[----:B--2---:R-:W-:Y:S02]  /*0680*/  SEL R21, R15, 0xff800000, P5 ;  /* 0xff8000000f157807 */ /* 0x004fe40002800000 */
[----:B---3--:R-:W-:-:S04]  /*0690*/  SEL R26, R11, 0xff800000, P0 ;  /* 0xff8000000b1a7807 */ /* 0x008fc80000000000 */
[C---:B------:R-:W-:Y:S02]  /*06a0*/  FSETP.GT.AND P2, PT, R21.reuse, R26, PT ;  /* 0x0000001a1500720b */ /* 0x040fe40003f44000 */
[----:B------:R-:W-:Y:S02]  /*06b0*/  FSETP.NAN.AND P1, PT, R21, R21, PT ;  /* 0x000000151500720b */ /* 0x000fe40003f28000 */
[----:B------:R-:W-:Y:S02]  /*06c0*/  SEL R11, R10, 0xff800000, P0 ;  /* 0xff8000000a0b7807 */ /* 0x000fe40000000000 */
[----:B------:R-:W-:Y:S02]  /*06d0*/  SEL R24, R14, 0xff800000, P5 ;  /* 0xff8000000e187807 */ /* 0x000fe40002800000 */
[----:B------:R-:W-:-:S05]  /*06e0*/  P2R R33, PR, RZ, 0x4 ;  /* 0x00000004ff217803 */ /* 0x000fca0000000000 */
[----:B------:R-:W-:Y:S02]  /*06f0*/  @!P2 SEL R21, R21, R26, P1 ;  /* 0x0000001a1515a207 */ /* 0x000fe40000800000 */
        /* <DEDUP_REMOVED lines=13> */
[----:B------:R-:W-:Y:S01]  /*07d0*/  FSETP.NAN.AND P1, PT, R22, R22, PT ;  /* 0x000000161600720b */ /* 0x000fe20003f28000 */
[----:B------:R-:W-:Y:S01]  /*07e0*/  VIADD R13, R7, 0x780 ;  /* 0x00000780070d7836 */ /* 0x000fe20000000000 */
[----:B------:R-:W-:-:S03]  /*07f0*/  CS2R R10, SRZ ;  /* 0x00000000000a7805 */ /* 0x000fc6000001ff00 */
[----:B------:R-:W-:-:S06]  /*0800*/  IMAD.WIDE R12, R13, 0x4, R36 ;  /* 0x000000040d0c7825 */ /* 0x000fcc00078e0224 */
[----:B------:R-:W-:Y:S02]  /*0810*/  @!P2 SEL R22, R22, R9, P1 ;  /* 0x000000091616a207 */ /* 0x000fe40000800000 */
[----:B------:R-:W-:-:S06]  /*0820*/  CS2R R8, SRZ ;  /* 0x0000000000087805 */ /* 0x000fcc000001ff00 */
[----:B------:R-:W2:Y:S01]  /*0830*/  @P0 LDG.E.128 R8, desc[UR6][R12.64] ;  /* 0x000000060c080981 */ /* 0x000ea2000c1e1d00 */
[----:B------:R-:W-:Y:S02]  /*0840*/  P2R R27, PR, RZ, 0x4 ;  /* 0x00000004ff1b7803 */ /* 0x000fe40000000000 */
[----:B--2---:R-:W-:Y:S02]  /*0850*/  SEL R12, R8, 0xff800000, P0 ;  /* 0xff800000080c7807 */ /* 0x004fe40000000000 */
[----:B------:R-:W-:Y:S02]  /*0860*/  SEL R13, R9, 0xff800000, P0 ;  /* 0xff800000090d7807 */ /* 0x000fe40000000000 */
[----:B------:R-:W-:Y:S02]  /*0870*/  SEL R14, R10, 0xff800000, P0 ;  /* 0xff8000000a0e7807 */ /* 0x000fe40000000000 */
[----:B------:R-:W-:Y:S02]  /*0880*/  SEL R15, R11, 0xff800000, P0 ;  /* 0xff8000000b0f7807 */ /* 0x000fe40000000000 */
[----:B------:R-:W-:-:S02]  /*0890*/  FSETP.NAN.AND P0, PT, R12, R12, PT ;  /* 0x0000000c0c00720b */ /* 0x000fc40003f08000 */
[----:B------:R-:W-:Y:S02]  /*08a0*/  FSETP.GEU.AND P2, PT, R22, R12, PT ;  /* 0x0000000c1600720b */ /* 0x000fe40003f4e000 */
[----:B------:R-:W-:-:S09]  /*08b0*/  FSETP.NAN.AND P3, PT, R14, R14, PT ;  /* 0x0000000e0e00720b */ /* 0x000fd20003f68000 */
[----:B------:R-:W-:Y:S02]  /*08c0*/  @!P0 SEL R12, R12, R22, !P2 ;  /* 0x000000160c0c8207 */ /* 0x000fe40005000000 */
[-C--:B------:R-:W-:Y:S02]  /*08d0*/  FSETP.NAN.AND P0, PT, R13, R13.reuse, PT ;  /* 0x0000000d0d00720b */ /* 0x080fe40003f08000 */
[----:B------:R-:W-:-:S11]  /*08e0*/  FSETP.GEU.AND P1, PT, R23, R13, PT ;  /* 0x0000000d1700720b */ /* 0x000fd60003f2e000 */
[----:B------:R-:W-:Y:S02]  /*08f0*/  @!P0 SEL R13, R13, R23, !P1 ;  /* 0x000000170d0d8207 */ /* 0x000fe40004800000 */
[----:B------:R-:W-:-:S04]  /*0900*/  FSETP.GEU.AND P0, PT, R24, R14, PT ;  /* 0x0000000e1800720b */ /* 0x000fc80003f0e000 */
[----:B------:R-:W-:Y:S02]  /*0910*/  @!P3 SEL R14, R14, R24, !P0 ;  /* 0x000000180e0eb207 */ /* 0x000fe40004000000 */
[-C--:B------:R-:W-:Y:S02]  /*0920*/  FSETP.NAN.AND P3, PT, R15, R15.reuse, PT ;  /* 0x0000000f0f00720b */ /* 0x080fe40003f68000 */
[----:B------:R-:W-:Y:S02]  /*0930*/  FSETP.GEU.AND P4, PT, R21, R15, PT ;  /* 0x0000000f1500720b */ /* 0x000fe40003f8e000 */
[----:B------:R-:W-:Y:S02]  /*0940*/  CS2R R8, SRZ ;  /* 0x0000000000087805 */ /* 0x000fe4000001ff00 */
[----:B------:R-:W-:-:S07]  /*0950*/  CS2R R10, SRZ ;  /* 0x00000000000a7805 */ /* 0x000fce000001ff00 */
[----:B------:R-:W-:Y:S01]  /*0960*/  @!P3 SEL R15, R15, R21, !P4 ;  /* 0x000000150f0fb207 */ /* 0x000fe20006000000 */
[----:B------:R-:W-:-:S04]  /*0970*/  VIADD R21, R20, 0x800 ;  /* 0x0000080014157836 */ /* 0x000fc80000000000 */
[----:B------:R-:W-:-:S05]  /*0980*/  IMAD.WIDE R20, R21, 0x4, R36 ;  /* 0x0000000415147825 */ /* 0x000fca00078e0224 */
[----:B------:R-:W2:Y:S01]  /*0990*/  @P5 LDG.E.128 R8, desc[UR6][R20.64] ;  /* 0x0000000614085981 */ /* 0x000ea2000c1e1d00 */
[----:B------:R-:W-:Y:S02]  /*09a0*/  P2R R24, PR, RZ, 0x1 ;  /* 0x00000001ff187803 */ /* 0x000fe40000000000 */
[----:B------:R-:W-:Y:S02]  /*09b0*/  P2R R23, PR, RZ, 0x2 ;  /* 0x00000002ff177803 */ /* 0x000fe40000000000 */
[----:B------:R-:W-:Y:S02]  /*09c0*/  ISETP.NE.AND P1, PT, R18, RZ, PT ;  /* 0x000000ff1200720c */ /* 0x000fe40003f25270 */
[----:B------:R-:W-:Y:S02]  /*09d0*/  P2R R22, PR, RZ, 0x4 ;  /* 0x00000004ff167803 */ /* 0x000fe40000000000 */
[----:B------:R-:W-:Y:S02]  /*09e0*/  ISETP.NE.AND P2, PT, R19, RZ, PT ;  /* 0x000000ff1300720c */ /* 0x000fe40003f45270 */
[----:B--2---:R-:W-:-:S04]  /*09f0*/  SEL R8, R8, 0xff800000, P5 ;  /* 0xff80000008087807 */ /* 0x004fc80002800000 */
[-C--:B------:R-:W-:Y:S02]  /*0a00*/  FSETP.NAN.AND P3, PT, R8, R8.reuse, PT ;  /* 0x000000080800720b */ /* 0x080fe40003f68000 */
[----:B------:R-:W-:Y:S02]  /*0a10*/  FSETP.GEU.AND P0, PT, R17, R8, PT ;  /* 0x000000081100720b */ /* 0x000fe40003f0e000 */
[----:B------:R-:W-:-:S09]  /*0a20*/  SEL R9, R9, 0xff800000, P5 ;  /* 0xff80000009097807 */ /* 0x000fd20002800000 */
[----:B------:R-:W-:Y:S02]  /*0a30*/  @!P3 SEL R8, R8, R17, !P0 ;  /* 0x000000110808b207 */ /* 0x000fe40004000000 */
[-C--:B------:R-:W-:Y:S02]  /*0a40*/  FSETP.NAN.AND P3, PT, R9, R9.reuse, PT ;  /* 0x000000090900720b */ /* 0x080fe40003f68000 */
[----:B------:R-:W-:Y:S02]  /*0a50*/  P2R R20, PR, RZ, 0x1 ;  /* 0x00000001ff147803 */ /* 0x000fe40000000000 */
[----:B------:R-:W-:Y:S02]  /*0a60*/  FSETP.GEU.AND P0, PT, R16, R9, PT ;  /* 0x000000091000720b */ /* 0x000fe40003f0e000 */
[----:B------:R-:W-:-:S07]  /*0a70*/  SEL R10, R10, 0xff800000, P5 ;  /* 0xff8000000a0a7807 */ /* 0x000fce0002800000 */
[----:B------:R-:W-:Y:S02]  /*0a80*/  @!P3 SEL R9, R9, R16, !P0 ;  /* 0x000000100909b207 */ /* 0x000fe40004000000 */
[----:B------:R-:W-:Y:S02]  /*0a90*/  FSETP.NAN.AND P3, PT, R10, R10, PT ;  /* 0x0000000a0a00720b */ /* 0x000fe40003f68000 */
[----:B------:R-:W-:Y:S02]  /*0aa0*/  P2R R16, PR, RZ, 0x2 ;  /* 0x00000002ff107803 */ /* 0x000fe40000000000 */
[----:B------:R-:W-:-:S04]  /*0ab0*/  ISETP.NE.AND P1, PT, R3, RZ, PT ;  /* 0x000000ff0300720c */ /* 0x000fc80003f25270 */
[----:B------:R-:W-:Y:S02]  /*0ac0*/  P2R R3, PR, RZ, 0x2 ;  /* 0x00000002ff037803 */ /* 0x000fe40000000000 */
[----:B------:R-:W-:Y:S02]  /*0ad0*/  ISETP.NE.AND P1, PT, R4, RZ, PT ;  /* 0x000000ff0400720c */ /* 0x000fe40003f25270 */
[----:B------:R-:W-:Y:S02]  /*0ae0*/  P2R R21, PR, RZ, 0x1 ;  /* 0x00000001ff157803 */ /* 0x000fe40000000000 */
[----:B------:R-:W-:Y:S02]  /*0af0*/  FSETP.GEU.AND P0, PT, R5, R10, PT ;  /* 0x0000000a0500720b */ /* 0x000fe40003f0e000 */
[----:B------:R-:W-:Y:S02]  /*0b00*/  P2R R17, PR, RZ, 0x2 ;  /* 0x00000002ff117803 */ /* 0x000fe40000000000 */
[----:B------:R-:W-:-:S02]  /*0b10*/  SEL R11, R11, 0xff800000, P5 ;  /* 0xff8000000b0b7807 */ /* 0x000fc40002800000 */
[----:B------:R-:W-:Y:S02]  /*0b20*/  ISETP.NE.AND P1, PT, R26, RZ, PT ;  /* 0x000000ff1a00720c */ /* 0x000fe40003f25270 */
[----:B------:R-:W-:Y:S02]  /*0b30*/  @!P3 SEL R10, R10, R5, !P0 ;  /* 0x000000050a0ab207 */ /* 0x000fe40004000000 */
[----:B------:R-:W-:Y:S02]  /*0b40*/  FSETP.NAN.AND P3, PT, R11, R11, PT ;  /* 0x0000000b0b00720b */ /* 0x000fe40003f68000 */
[----:B------:R-:W-:Y:S02]  /*0b50*/  P2R R18, PR, RZ, 0x2 ;  /* 0x00000002ff127803 */ /* 0x000fe40000000000 */
[----:B------:R-:W-:Y:S02]  /*0b60*/  ISETP.NE.AND P1, PT, R27, RZ, PT ;  /* 0x000000ff1b00720c */ /* 0x000fe40003f25270 */
[----:B------:R-:W-:-:S02]  /*0b70*/  P2R R30, PR, RZ, 0x1 ;  /* 0x00000001ff1e7803 */ /* 0x000fc40000000000 */
[----:B------:R-:W-:Y:S02]  /*0b80*/  P2R R26, PR, RZ, 0x2 ;  /* 0x00000002ff1a7803 */ /* 0x000fe40000000000 */
[----:B------:R-:W-:Y:S02]  /*0b90*/  ISETP.NE.AND P1, PT, R2, RZ, PT ;  /* 0x000000ff0200720c */ /* 0x000fe40003f25270 */
[----:B------:R-:W-:Y:S02]  /*0ba0*/  FSETP.GEU.AND P0, PT, R6, R11, PT ;  /* 0x0000000b0600720b */ /* 0x000fe40003f0e000 */
[----:B------:R-:W-:Y:S02]  /*0bb0*/  P2R R2, PR, RZ, 0x2 ;  /* 0x00000002ff027803 */ /* 0x000fe40000000000 */
[----:B------:R-:W-:Y:S02]  /*0bc0*/  ISETP.NE.AND P1, PT, R28, RZ, PT ;  /* 0x000000ff1c00720c */ /* 0x000fe40003f25270 */
[----:B------:R-:W-:-:S02]  /*0bd0*/  @!P3 SEL R11, R11, R6, !P0 ;  /* 0x000000060b0bb207 */ /* 0x000fc40004000000 */
[----:B------:R-:W-:Y:S02]  /*0be0*/  P2R R19, PR, RZ, 0x1 ;  /* 0x00000001ff137803 */ /* 0x000fe40000000000 */
[----:B------:R-:W-:Y:S02]  /*0bf0*/  ISETP.NE.AND P0, PT, R30, RZ, PT ;  /* 0x000000ff1e00720c */ /* 0x000fe40003f05270 */
[----:B------:R-:W-:Y:S02]  /*0c00*/  P2R R27, PR, RZ, 0x2 ;  /* 0x00000002ff1b7803 */ /* 0x000fe40000000000 */
[----:B------:R-:W-:Y:S02]  /*0c10*/  ISETP.NE.AND P1, PT, R29, RZ, PT ;  /* 0x000000ff1d00720c */ /* 0x000fe40003f25270 */
[----:B------:R-:W-:Y:S02]  /*0c20*/  P2R R30, PR, RZ, 0x1 ;  /* 0x00000001ff1e7803 */ /* 0x000fe40000000000 */
[----:B------:R-:W-:Y:S01]  /*0c30*/  ISETP.NE.AND P0, PT, R21, RZ, PT ;  /* 0x000000ff1500720c */ /* 0x000fe20003f05270 */
[----:B------:R-:W-:Y:S01]  /*0c40*/  VIADD R21, R7, 0x800 ;  /* 0x0000080007157836 */ /* 0x000fe20000000000 */
[----:B------:R-:W-:-:S02]  /*0c50*/  P2R R28, PR, RZ, 0x2 ;  /* 0x00000002ff1c7803 */ /* 0x000fc40000000000 */
[----:B------:R-:W-:Y:S02]  /*0c60*/  ISETP.NE.AND P1, PT, R31, RZ, PT ;  /* 0x000000ff1f00720c */ /* 0x000fe40003f25270 */
[----:B------:R-:W-:Y:S02]  /*0c70*/  CS2R R4, SRZ ;  /* 0x0000000000047805 */ /* 0x000fe4000001ff00 */
[----:B------:R-:W-:Y:S02]  /*0c80*/  P2R R31, PR, RZ, 0x1 ;  /* 0x00000001ff1f7803 */ /* 0x000fe40000000000 */
[----:B------:R-:W-:Y:S02]  /*0c90*/  CS2R R6, SRZ ;  /* 0x0000000000067805 */ /* 0x000fe4000001ff00 */
[----:B------:R-:W-:Y:S01]  /*0ca0*/  ISETP.NE.AND P0, PT, R20, RZ, PT ;  /* 0x000000ff1400720c */ /* 0x000fe20003f05270 */
[----:B------:R-:W-:-:S05]  /*0cb0*/  IMAD.WIDE R20, R21, 0x4, R36 ;  /* 0x0000000415147825 */ /* 0x000fca00078e0224 */
[----:B------:R-:W2:Y:S01]  /*0cc0*/  @P5 LDG.E.128 R4, desc[UR6][R20.64] ;  /* 0x0000000614045981 */ /* 0x000ea2000c1e1d00 */
[----:B------:R-:W-:Y:S02]  /*0cd0*/  P2R R25, PR, RZ, 0x10 ;  /* 0x00000010ff197803 */ /* 0x000fe40000000000 */
[----:B------:R-:W-:Y:S01]  /*0ce0*/  P2R R29, PR, RZ, 0x2 ;  /* 0x00000002ff1d7803 */ /* 0x000fe20000000000 */
[----:B----4-:R-:W-:-:S06]  /*0cf0*/  UPRMT UR4, UR5, 0x654, UR4 ;  /* 0x0000065405047896 */ /* 0x010fcc0008000004 */
[----:B------:R-:W-:-:S05]  /*0d00*/  LEA R34, R34, UR4, 0x2 ;  /* 0x0000000422227c11 */ /* 0x000fca000f8e10ff */
[----:B------:R1:W-:Y:S01]  /*0d10*/  STS.128 [R34], R8 ;  /* 0x0000000822007388 */ /* 0x0003e20000000c00 */
[----:B------:R-:W3:Y:S01]  /*0d20*/  S2R R37, SR_TID.X ;  /* 0x0000000000257919 */ /* 0x000ee20000002100 */
[----:B-1----:R-:W-:Y:S02]  /*0d30*/  SHF.R.S32.HI R10, RZ, 0x1f, R35 ;  /* 0x0000001fff0a7819 */ /* 0x002fe40000011423 */
[----:B--2---:R-:W-:Y:S02]  /*0d40*/  SEL R4, R4, 0xff800000, P5 ;  /* 0xff80000004047807 */ /* 0x004fe40002800000 */
[----:B------:R-:W-:Y:S02]  /*0d50*/  SEL R5, R5, 0xff800000, P5 ;  /* 0xff80000005057807 */ /* 0x000fe40002800000 */
[----:B------:R-:W-:Y:S02]  /*0d60*/  FSETP.NAN.AND P4, PT, R4, R4, PT ;  /* 0x000000040400720b */ /* 0x000fe40003f88000 */
[----:B------:R-:W-:-:S02]  /*0d70*/  FSETP.NAN.AND P6, PT, R5, R5, PT ;  /* 0x000000050500720b */ /* 0x000fc40003fc8000 */
[----:B------:R-:W-:Y:S02]  /*0d80*/  FSETP.GEU.AND P3, PT, R12, R4, PT ;  /* 0x000000040c00720b */ /* 0x000fe40003f6e000 */
[----:B------:R-:W-:-:S07]  /*0d90*/  SEL R6, R6, 0xff800000, P5 ;  /* 0xff80000006067807 */ /* 0x000fce0002800000 */
[----:B------:R-:W-:Y:S02]  /*0da0*/  @!P4 SEL R4, R4, R12, !P3 ;  /* 0x0000000c0404c207 */ /* 0x000fe40005800000 */
[----:B------:R-:W-:Y:S02]  /*0db0*/  FSETP.GEU.AND P4, PT, R13, R5, PT ;  /* 0x000000050d00720b */ /* 0x000fe40003f8e000 */
[----:B------:R-:W-:Y:S02]  /*0dc0*/  SEL R7, R7, 0xff800000, P5 ;  /* 0xff80000007077807 */ /* 0x000fe40002800000 */
[----:B------:R-:W-:Y:S02]  /*0dd0*/  @!P6 SEL R5, R5, R13, !P4 ;  /* 0x0000000d0505e207 */ /* 0x000fe40006000000 */
[----:B------:R-:W-:Y:S02]  /*0de0*/  FSETP.NAN.AND P6, PT, R6, R6, PT ;  /* 0x000000060600720b */ /* 0x000fe40003fc8000 */
[----:B------:R-:W-:-:S02]  /*0df0*/  FSETP.NAN.AND P1, PT, R7, R7, PT ;  /* 0x000000070700720b */ /* 0x000fc40003f28000 */
[----:B------:R-:W-:-:S09]  /*0e00*/  FSETP.GEU.AND P5, PT, R14, R6, PT ;  /* 0x000000060e00720b */ /* 0x000fd20003fae000 */
[----:B------:R-:W-:Y:S02]  /*0e10*/  @!P6 SEL R6, R6, R14, !P5 ;  /* 0x0000000e0606e207 */ /* 0x000fe40006800000 */
[----:B------:R-:W-:-:S04]  /*0e20*/  FSETP.GEU.AND P6, PT, R15, R7, PT ;  /* 0x000000070f00720b */ /* 0x000fc80003fce000 */
[----:B------:R-:W-:Y:S02]  /*0e30*/  @!P1 SEL R7, R7, R15, !P6 ;  /* 0x0000000f07079207 */ /* 0x000fe40007000000 */
[----:B------:R-:W-:-:S04]  /*0e40*/  ISETP.NE.AND P1, PT, R29, RZ, PT ;  /* 0x000000ff1d00720c */ /* 0x000fc80003f25270 */
[----:B------:R-:W-:Y:S02]  /*0e50*/  SEL R12, RZ, 0x1, !P1 ;  /* 0x00000001ff0c7807 */ /* 0x000fe40004800000 */
        /* <DEDUP_REMOVED lines=11> */
[----:B------:R-:W-:Y:S02]  /*0f10*/  SEL R12, R12, 0x2, P1 ;  /* 0x000000020c0c7807 */ /* 0x000fe40000800000 */
[----:B------:R-:W-:Y:S02]  /*0f20*/  ISETP.NE.AND P1, PT, R3, RZ, PT ;  /* 0x000000ff0300720c */ /* 0x000fe40003f25270 */
[----:B------:R-:W-:Y:S02]  /*0f30*/  SEL R21, R12, 0x3, P0 ;  /* 0x000000030c157807 */ /* 0x000fe40000000000 */
[----:B------:R-:W-:Y:S02]  /*0f40*/  SEL R13, R13, 0x2, P1 ;  /* 0x000000020d0d7807 */ /* 0x000fe40000800000 */
[----:B------:R-:W-:Y:S02]  /*0f50*/  ISETP.NE.AND P0, PT, R31, RZ, PT ;  /* 0x000000ff1f00720c */ /* 0x000fe40003f05270 */
[----:B------:R-:W-:-:S02]  /*0f60*/  ISETP.NE.AND P1, PT, R16, RZ, PT ;  /* 0x000000ff1000720c */ /* 0x000fc40003f25270 */
[----:B------:R-:W-:Y:S02]  /*0f70*/  SEL R2, R2, 0x2, P2 ;  /* 0x0000000202027807 */ /* 0x000fe40001000000 */
[----:B------:R-:W-:Y:S02]  /*0f80*/  ISETP.NE.AND P2, PT, R22, RZ, PT ;  /* 0x000000ff1600720c */ /* 0x000fe40003f45270 */
[----:B------:R-:W-:Y:S02]  /*0f90*/  SEL R22, R13, 0x3, P0 ;  /* 0x000000030d167807 */ /* 0x000fe40000000000 */
[----:B------:R-:W-:Y:S02]  /*0fa0*/  SEL R14, R14, 0x2, P1 ;  /* 0x000000020e0e7807 */ /* 0x000fe40000800000 */
[----:B------:R-:W-:Y:S02]  /*0fb0*/  ISETP.NE.AND P0, PT, R30, RZ, PT ;  /* 0x000000ff1e00720c */ /* 0x000fe40003f05270 */
[----:B------:R-:W-:-:S02]  /*0fc0*/  ISETP.NE.AND P1, PT, R23, RZ, PT ;  /* 0x000000ff1700720c */ /* 0x000fc40003f25270 */
[----:B------:R-:W-:Y:S02]  /*0fd0*/  SEL R23, R14, 0x3, P0 ;  /* 0x000000030e177807 */ /* 0x000fe40000000000 */
[----:B------:R-:W-:-:S04]  /*0fe0*/  ISETP.NE.AND P0, PT, R19, RZ, PT ;  /* 0x000000ff1300720c */ /* 0x000fc80003f05270 */
[----:B------:R-:W-:Y:S02]  /*0ff0*/  SEL R26, R2, 0x3, P0 ;  /* 0x00000003021a7807 */ /* 0x000fe40000000000 */
[----:B------:R-:W1:Y:S01]  /*1000*/  S2R R2, SR_TID.X ;  /* 0x0000000000027919 */ /* 0x000e620000002100 */
[----:B------:R2:W-:Y:S01]  /*1010*/  STS.128 [R34+0x10], R4 ;  /* 0x0000100422007388 */ /* 0x0005e20000000c00 */
[----:B------:R-:W-:Y:S01]  /*1020*/  SEL R15, R15, 0x2, P2 ;  /* 0x000000020f0f7807 */ /* 0x000fe20001000000 */
[----:B------:R-:W-:Y:S01]  /*1030*/  BAR.SYNC.DEFER_BLOCKING 0x0 ;  /* 0x0000000000007b1d */ /* 0x000fe20000010000 */
[----:B------:R-:W-:Y:S02]  /*1040*/  ISETP.NE.AND P0, PT, R24, RZ, PT ;  /* 0x000000ff1800720c */ /* 0x000fe40003f05270 */
[----:B------:R-:W-:Y:S02]  /*1050*/  ISETP.NE.AND P2, PT, R25, RZ, PT ;  /* 0x000000ff1900720c */ /* 0x000fe40003f45270 */
[----:B------:R-:W-:Y:S01]  /*1060*/  SEL R25, R15, 0x3, P3 ;  /* 0x000000030f197807 */ /* 0x000fe20001800000 */
[----:B-1----:R-:W-:-:S05]  /*1070*/  IMAD.SHL.U32 R2, R2, 0x4, RZ ;  /* 0x0000000402027824 */ /* 0x002fca00078e00ff */
[----:B------:R-:W-:-:S04]  /*1080*/  LOP3.LUT R2, R2, 0x1fc, RZ, 0xc0, !PT ;  /* 0x000001fc02027812 */ /* 0x000fc800078ec0ff */
[----:B------:R-:W-:Y:S01]  /*1090*/  LEA R24, R2, UR4, 0x2 ;  /* 0x0000000402187c11 */ /* 0x000fe2000f8e10ff */
[----:B------:R-:W-:Y:S01]  /*10a0*/  ULDC.64 UR4, c[0x0][0x218] ;  /* 0x0000860000047ab9 */ /* 0x000fe20000000a00 */
[----:B------:R-:W-:Y:S01]  /*10b0*/  SEL R20, R20, 0x2, P1 ;  /* 0x0000000214147807 */ /* 0x000fe20000800000 */
[----:B------:R-:W1:Y:S02]  /*10c0*/  LDC.64 R2, c[0x0][0x218] ;  /* 0x00008600ff027b82 */ /* 0x000e640000000a00 */
[----:B------:R-:W4:Y:S04]  /*10d0*/  LDS.128 R12, [R24] ;  /* 0x00000000180c7984 */ /* 0x000f280000000c00 */
[----:B------:R-:W5:Y:S01]  /*10e0*/  LDS.128 R16, [R24+0x800] ;  /* 0x0008000018107984 */ /* 0x000f620000000c00 */
[----:B------:R-:W-:-:S02]  /*10f0*/  SEL R20, R20, 0x3, P4 ;  /* 0x0000000314147807 */ /* 0x000fc40002000000 */
[----:B------:R-:W-:Y:S02]  /*1100*/  ISETP.NE.AND P1, PT, R33, RZ, PT ;  /* 0x000000ff2100720c */ /* 0x000fe40003f25270 */
[----:B------:R-:W-:Y:S02]  /*1110*/  ISETP.NE.AND P3, PT, R32, RZ, PT ;  /* 0x000000ff2000720c */ /* 0x000fe40003f65270 */
[----:B------:R-:W-:Y:S01]  /*1120*/  PRMT R25, R25, 0x3340, R20 ;  /* 0x0000334019197816 */ /* 0x000fe20000000014 */
[----:B---3--:R-:W-:Y:S01]  /*1130*/  IMAD.SHL.U32 R20, R37, 0x4, RZ ;  /* 0x0000000425147824 */ /* 0x008fe200078e00ff */
[----:B------:R-:W-:Y:S02]  /*1140*/  SEL R8, RZ, 0x1, !P3 ;  /* 0x00000001ff087807 */ /* 0x000fe40005800000 */
[----:B--2---:R-:W-:Y:S02]  /*1150*/  SEL R4, RZ, 0x1, !P1 ;  /* 0x00000001ff047807 */ /* 0x004fe40004800000 */
[----:B------:R-:W-:-:S02]  /*1160*/  LOP3.LUT R20, R20, 0x1fc, RZ, 0xc0, !PT ;  /* 0x000001fc14147812 */ /* 0x000fc400078ec0ff */
[----:B------:R-:W-:Y:S02]  /*1170*/  SEL R8, R8, 0x2, P0 ;  /* 0x0000000208087807 */ /* 0x000fe40000000000 */
[----:B------:R-:W-:Y:S02]  /*1180*/  SEL R4, R4, 0x2, P2 ;  /* 0x0000000204047807 */ /* 0x000fe40001000000 */
[----:B------:R-:W-:Y:S02]  /*1190*/  LOP3.LUT R5, R35, R20, RZ, 0xfc, !PT ;  /* 0x0000001423057212 */ /* 0x000fe400078efcff */
[----:B------:R-:W-:Y:S02]  /*11a0*/  SEL R8, R8, 0x3, P5 ;  /* 0x0000000308087807 */ /* 0x000fe40002800000 */
[----:B------:R-:W-:Y:S02]  /*11b0*/  SEL R7, R4, 0x3, P6 ;  /* 0x0000000304077807 */ /* 0x000fe40003000000 */
[----:B------:R-:W-:-:S02]  /*11c0*/  PRMT R22, R21, 0x3340, R22 ;  /* 0x0000334015167816 */ /* 0x000fc40000000016 */
[----:B------:R-:W-:Y:S02]  /*11d0*/  PRMT R23, R23, 0x3340, R26 ;  /* 0x0000334017177816 */ /* 0x000fe4000000001a */
[C---:B------:R-:W-:Y:S02]  /*11e0*/  LEA R4, P0, R5.reuse, UR4, 0x2 ;  /* 0x0000000405047c11 */ /* 0x040fe4000f8010ff */
[----:B------:R-:W-:Y:S02]  /*11f0*/  IADD3 R6, P1, R0, UR8, RZ ;  /* 0x0000000800067c10 */ /* 0x000fe4000ff3e0ff */
[----:B------:R-:W-:Y:S01]  /*1200*/  PRMT R8, R8, 0x3340, R7 ;  /* 0x0000334008087816 */ /* 0x000fe20000000007 */
[C---:B-1----:R-:W-:Y:S01]  /*1210*/  IMAD.WIDE R2, R5.reuse, 0x4, R2 ;  /* 0x0000000405027825 */ /* 0x042fe200078e0202 */
[----:B------:R-:W-:Y:S02]  /*1220*/  LEA.HI.X R5, R5, UR5, R10, 0x2, P0 ;  /* 0x0000000505057c11 */ /* 0x000fe400080f140a */
[----:B------:R-:W-:-:S02]  /*1230*/  PRMT R22, R22, 0x5410, R23 ;  /* 0x0000541016167816 */ /* 0x000fc40000000017 */
[----:B------:R-:W-:Y:S02]  /*1240*/  LEA.HI.X.SX32 R7, R0, UR9, 0x1, P1 ;  /* 0x0000000900077c11 */ /* 0x000fe400088f0eff */
[----:B------:R-:W-:Y:S01]  /*1250*/  PRMT R23, R25, 0x5410, R8 ;  /* 0x0000541019177816 */ /* 0x000fe20000000008 */
[----:B----4-:R-:W-:Y:S04]  /*1260*/  STG.E.128 desc[UR6][R2.64], R12 ;  /* 0x0000000c02007986 */ /* 0x010fe8000c101d06 */
[----:B-----5:R-:W-:Y:S04]  /*1270*/  STG.E.128 desc[UR6][R4.64+0x800], R16 ;  /* 0x0008001004007986 */ /* 0x020fe8000c101d06 */
[----:B------:R-:W-:Y:S01]  /*1280*/  STG.E.64 desc[UR6][R6.64], R22 ;  /* 0x0000001606007986 */ /* 0x000fe2000c101b06 */
[----:B------:R-:W-:Y:S05]  /*1290*/  EXIT ;  /* 0x000000000000794d */ /* 0x000fea0003800000 */
.L_x_0:
[----:B------:R-:W-:-:S00]  /*12a0*/  BRA `(.L_x_0) ;  /* 0xfffffffc00fc7947 */ /* 0x000fc0000383ffff */
[----:B------:R-:W-:-:S00]  /*12b0*/  NOP ;  /* 0x0000000000007918 */ /* 0x000fc00000000000 */
        /* <DEDUP_REMOVED lines=12> */
.L_x_1:


//--------------------- .nv.shared.triton_poi_fused_max_pool2d_with_indices_15 --------------------------
	.section	.nv.shared.triton_poi_fused_max_pool2d_with_indices_15,"aw",@nobits
	.sectionflags	@""
	.align	16
	.zero		1024


//--------------------- .nv.constant0.triton_poi_fused_max_pool2d_with_indices_15 --------------------------
	.section	.nv.constant0.triton_poi_fused_max_pool2d_with_indices_15,"a",@progbits
	.sectionflags	@""
	.align	4
.nv.constant0.triton_poi_fused_max_pool2d_with_indices_15:
	.zero		556
